//
// Generated by NVIDIA NVVM Compiler
//
// Compiler Build ID: CL-36424714
// Cuda compilation tools, release 13.0, V13.0.88
// Based on NVVM 20.0.0
//

.version 9.0
.target sm_100
.address_size 64

	// .globl	_Z10stencilGPUPfS_i
.const .align 4 .b8 coef[20];
// _ZZ10stencilGPUPfS_iE4smem has been demoted

.visible .entry _Z10stencilGPUPfS_i(
	.param .u64 .ptr .align 1 _Z10stencilGPUPfS_i_param_0,
	.param .u64 .ptr .align 1 _Z10stencilGPUPfS_i_param_1,
	.param .u32 _Z10stencilGPUPfS_i_param_2
)
{
	.reg .pred 	%p<4>;
	.reg .b32 	%r<14>;
	.reg .b32 	%f<24>;
	.reg .b64 	%rd<9>;
	// demoted variable
	.shared .align 4 .b8 _ZZ10stencilGPUPfS_iE4smem[1056];
	ld.param.u64 	%rd4, [_Z10stencilGPUPfS_i_param_0];
	ld.param.u64 	%rd5, [_Z10stencilGPUPfS_i_param_1];
	ld.param.u32 	%r8, [_Z10stencilGPUPfS_i_param_2];
	mov.u32 	%r9, %ctaid.x;
	mov.u32 	%r1, %ntid.x;
	mov.u32 	%r2, %tid.x;
	mad.lo.s32 	%r13, %r9, %r1, %r2;
	setp.ge.s32 	%p1, %r13, %r8;
	@%p1 bra 	$L__BB0_5;
	shl.b32 	%r10, %r2, 2;
	mov.u32 	%r11, _ZZ10stencilGPUPfS_iE4smem;
	add.s32 	%r4, %r11, %r10;
	mov.u32 	%r12, %nctaid.x;
	mul.lo.s32 	%r5, %r12, %r1;
	ld.const.f32 	%f1, [coef+4];
	ld.const.f32 	%f2, [coef+8];
	ld.const.f32 	%f3, [coef+12];
	ld.const.f32 	%f4, [coef+16];
	cvta.to.global.u64 	%rd1, %rd4;
	cvta.to.global.u64 	%rd2, %rd5;
$L__BB0_2:
	setp.gt.u32 	%p2, %r2, 3;
	mul.wide.s32 	%rd6, %r13, 4;
	add.s64 	%rd3, %rd1, %rd6;
	ld.global.f32 	%f5, [%rd3];
	st.shared.f32 	[%r4+16], %f5;
	@%p2 bra 	$L__BB0_4;
	ld.global.f32 	%f6, [%rd3+-16];
	st.shared.f32 	[%r4], %f6;
	ld.global.f32 	%f7, [%rd3+1024];
	st.shared.f32 	[%r4+1040], %f7;
$L__BB0_4:
	bar.sync 	0;
	ld.shared.f32 	%f8, [%r4+20];
	ld.shared.f32 	%f9, [%r4+12];
	sub.f32 	%f10, %f8, %f9;
	fma.rn.f32 	%f11, %f1, %f10, 0f00000000;
	ld.shared.f32 	%f12, [%r4+24];
	ld.shared.f32 	%f13, [%r4+8];
	sub.f32 	%f14, %f12, %f13;
	fma.rn.f32 	%f15, %f2, %f14, %f11;
	ld.shared.f32 	%f16, [%r4+28];
	ld.shared.f32 	%f17, [%r4+4];
	sub.f32 	%f18, %f16, %f17;
	fma.rn.f32 	%f19, %f3, %f18, %f15;
	ld.shared.f32 	%f20, [%r4+32];
	ld.shared.f32 	%f21, [%r4];
	sub.f32 	%f22, %f20, %f21;
	fma.rn.f32 	%f23, %f4, %f22, %f19;
	add.s64 	%rd8, %rd2, %rd6;
	st.global.f32 	[%rd8], %f23;
	add.s32 	%r13, %r13, %r5;
	setp.lt.s32 	%p3, %r13, %r8;
	@%p3 bra 	$L__BB0_2;
$L__BB0_5:
	ret;

}


// ===== COMPILED SASS (sm_100) =====

	.target	sm_100

	.elftype	@"ET_EXEC"


//--------------------- .note.nv.tkinfo           --------------------------
	.section	.note.nv.tkinfo,"",@"SHT_NOTE"
	.sectionflags	@"SHF_NOTE_NV_TKINFO"
	.tkinfo
        /*0018*/ 	.word	0x00000002
        /*0030*/ 	.string	""
        /*0030*/ 	.string	"ptxas"
        /*0030*/ 	.string	"Cuda compilation tools, release 13.0, V13.0.88"
        /*0030*/ 	.string	"Build cuda_13.0.r13.0/compiler.36424714_0"
        /*0030*/ 	.string	"-arch sm_100 -m 64 "



//--------------------- .note.nv.cuinfo           --------------------------
	.section	.note.nv.cuinfo,"",@"SHT_NOTE"
	.sectionflags	@"SHF_NOTE_NV_CUINFO"
        /*0018*/ 	.short	0x0002
        /*001a*/ 	.short	0x0064
        /*001c*/ 	.short	0x0082
	.zero		2


//--------------------- .nv.info                  --------------------------
	.section	.nv.info,"",@"SHT_CUDA_INFO"
	.align	4


	//----- nvinfo : EIATTR_REGCOUNT
	.align		4
        /*0000*/ 	.byte	0x04, 0x2f
        /*0002*/ 	.short	(.L_2 - .L_1)
	.align		4
.L_1:
        /*0004*/ 	.word	index@(_Z10stencilGPUPfS_i)
        /*0008*/ 	.word	0x00000018


	//----- nvinfo : EIATTR_FRAME_SIZE
	.align		4
.L_2:
        /*000c*/ 	.byte	0x04, 0x11
        /*000e*/ 	.short	(.L_4 - .L_3)
	.align		4
.L_3:
        /*0010*/ 	.word	index@(_Z10stencilGPUPfS_i)
        /*0014*/ 	.word	0x00000000


	//----- nvinfo : EIATTR_MIN_STACK_SIZE
	.align		4
.L_4:
        /*0018*/ 	.byte	0x04, 0x12
        /*001a*/ 	.short	(.L_6 - .L_5)
	.align		4
.L_5:
        /*001c*/ 	.word	index@(_Z10stencilGPUPfS_i)
        /*0020*/ 	.word	0x00000000
.L_6:


//--------------------- .nv.compat                --------------------------
	.section	.nv.compat,"",@"SHT_CUDA_COMPAT_INFO"
	.align	4
        /*0000*/ 	.byte	0x02, 0x09, 0x00, 0x00, 0x02, 0x02, 0x01, 0x00, 0x02, 0x05, 0x05, 0x00, 0x03, 0x07, 0x01, 0x01
        /*0010*/ 	.byte	0x02, 0x03, 0x00, 0x00, 0x02, 0x06, 0x01, 0x00, 0x04, 0x0b, 0x08, 0x00, 0x09, 0x00, 0x00, 0x00
        /*0020*/ 	.byte	0x00, 0x00, 0x00, 0x00


//--------------------- .nv.info._Z10stencilGPUPfS_i --------------------------
	.section	.nv.info._Z10stencilGPUPfS_i,"",@"SHT_CUDA_INFO"
	.sectionflags	@""
	.align	4


	//----- nvinfo : EIATTR_CUDA_API_VERSION
	.align		4
        /*0000*/ 	.byte	0x04, 0x37
        /*0002*/ 	.short	(.L_8 - .L_7)
.L_7:
        /*0004*/ 	.word	0x00000082


	//----- nvinfo : EIATTR_KPARAM_INFO
	.align		4
.L_8:
        /*0008*/ 	.byte	0x04, 0x17
        /*000a*/ 	.short	(.L_10 - .L_9)
.L_9:
        /*000c*/ 	.word	0x00000000
        /*0010*/ 	.short	0x0002
        /*0012*/ 	.short	0x0010
        /*0014*/ 	.byte	0x00, 0xf0, 0x11, 0x00


	//----- nvinfo : EIATTR_KPARAM_INFO
	.align		4
.L_10:
        /*0018*/ 	.byte	0x04, 0x17
        /*001a*/ 	.short	(.L_12 - .L_11)
.L_11:
        /*001c*/ 	.word	0x00000000
        /*0020*/ 	.short	0x0001
        /*0022*/ 	.short	0x0008
        /*0024*/ 	.byte	0x00, 0xf5, 0x21, 0x00


	//----- nvinfo : EIATTR_KPARAM_INFO
	.align		4
.L_12:
        /*0028*/ 	.byte	0x04, 0x17
        /*002a*/ 	.short	(.L_14 - .L_13)
.L_13:
        /*002c*/ 	.word	0x00000000
        /*0030*/ 	.short	0x0000
        /*0032*/ 	.short	0x0000
        /*0034*/ 	.byte	0x00, 0xf5, 0x21, 0x00


	//----- nvinfo : EIATTR_SPARSE_MMA_MASK
	.align		4
.L_14:
        /*0038*/ 	.byte	0x03, 0x50
        /*003a*/ 	.short	0x0000


	//----- nvinfo : EIATTR_MAXREG_COUNT
	.align		4
        /*003c*/ 	.byte	0x03, 0x1b
        /*003e*/ 	.short	0x00ff


	//----- nvinfo : EIATTR_NUM_BARRIERS
	.align		4
        /*0040*/ 	.byte	0x02, 0x4c
        /*0042*/ 	.byte	0x01
	.zero		1


	//----- nvinfo : EIATTR_MERCURY_ISA_VERSION
	.align		4
        /*0044*/ 	.byte	0x03, 0x5f
        /*0046*/ 	.short	0x0101


	//----- nvinfo : EIATTR_VRC_CTA_INIT_COUNT
	.align		4
        /*0048*/ 	.byte	0x02, 0x4a
	.zero		1
	.zero		1


	//----- nvinfo : EIATTR_EXIT_INSTR_OFFSETS
	.align		4
        /*004c*/ 	.byte	0x04, 0x1c
        /*004e*/ 	.short	(.L_16 - .L_15)


	//   ....[0]....
.L_15:
        /*0050*/ 	.word	0x00000070


	//   ....[1]....
        /*0054*/ 	.word	0x00000340


	//----- nvinfo : EIATTR_CRS_STACK_SIZE
	.align		4
.L_16:
        /*0058*/ 	.byte	0x04, 0x1e
        /*005a*/ 	.short	(.L_18 - .L_17)
.L_17:
        /*005c*/ 	.word	0x00000000


	//----- nvinfo : EIATTR_CBANK_PARAM_SIZE
	.align		4
.L_18:
        /*0060*/ 	.byte	0x03, 0x19
        /*0062*/ 	.short	0x0014


	//----- nvinfo : EIATTR_PARAM_CBANK
	.align		4
        /*0064*/ 	.byte	0x04, 0x0a
        /*0066*/ 	.short	(.L_20 - .L_19)
	.align		4
.L_19:
        /*0068*/ 	.word	index@(.nv.constant0._Z10stencilGPUPfS_i)
        /*006c*/ 	.short	0x0380
        /*006e*/ 	.short	0x0014


	//----- nvinfo : EIATTR_SW_WAR
	.align		4
.L_20:
        /*0070*/ 	.byte	0x04, 0x36
        /*0072*/ 	.short	(.L_22 - .L_21)
.L_21:
        /*0074*/ 	.word	0x00000008
.L_22:


//--------------------- .nv.callgraph             --------------------------
	.section	.nv.callgraph,"",@"SHT_CUDA_CALLGRAPH"
	.align	4
	.sectionentsize	8
	.align		4
        /*0000*/ 	.word	0x00000000
	.align		4
        /*0004*/ 	.word	0xffffffff
	.align		4
        /*0008*/ 	.word	0x00000000
	.align		4
        /*000c*/ 	.word	0xfffffffe
	.align		4
        /*0010*/ 	.word	0x00000000
	.align		4
        /*0014*/ 	.word	0xfffffffd
	.align		4
        /*0018*/ 	.word	0x00000000
	.align		4
        /*001c*/ 	.word	0xfffffffc


//--------------------- .nv.constant3             --------------------------
	.section	.nv.constant3,"a",@progbits
	.align	4
.nv.constant3:
	.type		coef,@object
	.size		coef,(.L_0 - coef)
coef:
	.zero		20
.L_0:


//--------------------- .text._Z10stencilGPUPfS_i --------------------------
	.section	.text._Z10stencilGPUPfS_i,"ax",@progbits
	.align	128
        .global         _Z10stencilGPUPfS_i
        .type           _Z10stencilGPUPfS_i,@function
        .size           _Z10stencilGPUPfS_i,(.L_x_2 - _Z10stencilGPUPfS_i)
        .other          _Z10stencilGPUPfS_i,@"STO_CUDA_ENTRY STV_DEFAULT"
_Z10stencilGPUPfS_i:
.text._Z10stencilGPUPfS_i:
[----:B------:R-:W-:Y:S01]  /*0000*/  LDC R1, c[0x0][0x37c] ;  /* 0x0000df00ff017b82 */ /* 0x000fe20000000800 */
[----:B------:R-:W0:Y:S07]  /*0010*/  S2R R6, SR_TID.X ;  /* 0x0000000000067919 */ /* 0x000e2e0000002100 */
[----:B------:R-:W0:Y:S01]  /*0020*/  S2UR UR4, SR_CTAID.X ;  /* 0x00000000000479c3 */ /* 0x000e220000002500 */
[----:B------:R-:W1:Y:S07]  /*0030*/  LDCU UR5, c[0x0][0x390] ;  /* 0x00007200ff0577ac */ /* 0x000e6e0008000800 */
[----:B------:R-:W0:Y:S02]  /*0040*/  LDC R7, c[0x0][0x360] ;  /* 0x0000d800ff077b82 */ /* 0x000e240000000800 */
[----:B0-----:R-:W-:-:S05]  /*0050*/  IMAD R9, R7, UR4, R6 ;  /* 0x0000000407097c24 */ /* 0x001fca000f8e0206 */
[----:B-1----:R-:W-:-:S13]  /*0060*/  ISETP.GE.AND P0, PT, R9, UR5, PT ;  /* 0x0000000509007c0c */ /* 0x002fda000bf06270 */
[----:B------:R-:W-:Y:S05]  /*0070*/  @P0 EXIT ;  /* 0x000000000000094d */ /* 0x000fea0003800000 */
[----:B------:R-:W0:Y:S01]  /*0080*/  S2UR UR5, SR_CgaCtaId ;  /* 0x00000000000579c3 */ /* 0x000e220000008800 */
[----:B------:R-:W1:Y:S01]  /*0090*/  LDCU UR6, c[0x0][0x370] ;  /* 0x00006e00ff0677ac */ /* 0x000e620008000800 */
[----:B------:R-:W-:Y:S01]  /*00a0*/  ISETP.GT.U32.AND P0, PT, R6, 0x3, PT ;  /* 0x000000030600780c */ /* 0x000fe20003f04070 */
[----:B------:R-:W-:Y:S01]  /*00b0*/  UMOV UR4, 0x400 ;  /* 0x0000040000047882 */ /* 0x000fe20000000000 */
[----:B------:R-:W2:Y:S04]  /*00c0*/  LDCU.64 UR8, c[0x0][0x358] ;  /* 0x00006b00ff0877ac */ /* 0x000ea80008000a00 */
[----:B------:R-:W3:Y:S01]  /*00d0*/  LDC.64 R2, c[0x0][0x380] ;  /* 0x0000e000ff027b82 */ /* 0x000ee20000000a00 */
[----:B------:R-:W4:Y:S01]  /*00e0*/  LDCU UR13, c[0x0][0x390] ;  /* 0x00007200ff0d77ac */ /* 0x000f220008000800 */
[----:B------:R-:W2:Y:S06]  /*00f0*/  LDCU UR7, c[0x3][0x4] ;  /* 0x00c00080ff0777ac */ /* 0x000eac0008000800 */
[----:B------:R-:W2:Y:S01]  /*0100*/  LDC.64 R4, c[0x0][0x388] ;  /* 0x0000e200ff047b82 */ /* 0x000ea20000000a00 */
[----:B------:R-:W2:Y:S01]  /*0110*/  LDCU UR12, c[0x3][0x10] ;  /* 0x00c00200ff0c77ac */ /* 0x000ea20008000800 */
[----:B-1----:R-:W-:Y:S01]  /*0120*/  IMAD R7, R7, UR6, RZ ;  /* 0x0000000607077c24 */ /* 0x002fe2000f8e02ff */
[----:B------:R-:W1:Y:S01]  /*0130*/  LDCU.64 UR10, c[0x3][0x8] ;  /* 0x00c00100ff0a77ac */ /* 0x000e620008000a00 */
[----:B0-----:R-:W-:-:S06]  /*0140*/  ULEA UR4, UR5, UR4, 0x18 ;  /* 0x0000000405047291 */ /* 0x001fcc000f8ec0ff */
[----:B----4-:R-:W-:-:S07]  /*0150*/  LEA R6, R6, UR4, 0x2 ;  /* 0x0000000406067c11 */ /* 0x010fce000f8e10ff */
.L_x_0:
[----:B0--3--:R-:W-:-:S05]  /*0160*/  IMAD.WIDE R10, R9, 0x4, R2 ;  /* 0x00000004090a7825 */ /* 0x009fca00078e0202 */
[----:B--2---:R-:W2:Y:S04]  /*0170*/  LDG.E R13, desc[UR8][R10.64] ;  /* 0x000000080a0d7981 */ /* 0x004ea8000c1e1900 */
[----:B------:R-:W3:Y:S04]  /*0180*/  @!P0 LDG.E R15, desc[UR8][R10.64+-0x10] ;  /* 0xfffff0080a0f8981 */ /* 0x000ee8000c1e1900 */
[----:B------:R-:W4:Y:S01]  /*0190*/  @!P0 LDG.E R17, desc[UR8][R10.64+0x400] ;  /* 0x000400080a118981 */ /* 0x000f22000c1e1900 */
[----:B------:R-:W-:Y:S05]  /*01a0*/  WARPSYNC.ALL ;  /* 0x0000000000007948 */ /* 0x000fea0003800000 */
[----:B--2---:R-:W-:Y:S04]  /*01b0*/  STS [R6+0x10], R13 ;  /* 0x0000100d06007388 */ /* 0x004fe80000000800 */
[----:B---3--:R-:W-:Y:S04]  /*01c0*/  @!P0 STS [R6], R15 ;  /* 0x0000000f06008388 */ /* 0x008fe80000000800 */
[----:B----4-:R-:W-:Y:S01]  /*01d0*/  @!P0 STS [R6+0x410], R17 ;  /* 0x0004101106008388 */ /* 0x010fe20000000800 */
[----:B------:R-:W-:Y:S06]  /*01e0*/  BAR.SYNC.DEFER_BLOCKING 0x0 ;  /* 0x0000000000007b1d */ /* 0x000fec0000010000 */
[----:B------:R-:W-:Y:S04]  /*01f0*/  LDS R0, [R6+0x14] ;  /* 0x0000140006007984 */ /* 0x000fe80000000800 */
[----:B------:R-:W0:Y:S04]  /*0200*/  LDS R19, [R6+0xc] ;  /* 0x00000c0006137984 */ /* 0x000e280000000800 */
[----:B------:R-:W-:Y:S04]  /*0210*/  LDS R8, [R6+0x18] ;  /* 0x0000180006087984 */ /* 0x000fe80000000800 */
[----:B------:R-:W2:Y:S04]  /*0220*/  LDS R21, [R6+0x8] ;  /* 0x0000080006157984 */ /* 0x000ea80000000800 */
[----:B------:R-:W-:Y:S04]  /*0230*/  LDS R12, [R6+0x1c] ;  /* 0x00001c00060c7984 */ /* 0x000fe80000000800 */
[----:B------:R-:W3:Y:S04]  /*0240*/  LDS R11, [R6+0x4] ;  /* 0x00000400060b7984 */ /* 0x000ee80000000800 */
[----:B------:R-:W-:Y:S04]  /*0250*/  LDS R10, [R6+0x20] ;  /* 0x00002000060a7984 */ /* 0x000fe80000000800 */
[----:B------:R-:W4:Y:S01]  /*0260*/  LDS R13, [R6] ;  /* 0x00000000060d7984 */ /* 0x000f220000000800 */
[----:B0-----:R-:W-:-:S04]  /*0270*/  FADD R0, R0, -R19 ;  /* 0x8000001300007221 */ /* 0x001fc80000000000 */
[----:B------:R-:W-:Y:S01]  /*0280*/  FFMA R0, R0, UR7, RZ ;  /* 0x0000000700007c23 */ /* 0x000fe200080000ff */
[----:B--2---:R-:W-:-:S04]  /*0290*/  FADD R21, R8, -R21 ;  /* 0x8000001508157221 */ /* 0x004fc80000000000 */
[----:B-1----:R-:W-:Y:S01]  /*02a0*/  FFMA R0, R21, UR10, R0 ;  /* 0x0000000a15007c23 */ /* 0x002fe20008000000 */
[----:B---3--:R-:W-:-:S04]  /*02b0*/  FADD R11, R12, -R11 ;  /* 0x8000000b0c0b7221 */ /* 0x008fc80000000000 */
[----:B------:R-:W-:Y:S01]  /*02c0*/  FFMA R0, R11, UR11, R0 ;  /* 0x0000000b0b007c23 */ /* 0x000fe20008000000 */
[----:B----4-:R-:W-:Y:S01]  /*02d0*/  FADD R13, R10, -R13 ;  /* 0x8000000d0a0d7221 */ /* 0x010fe20000000000 */
[----:B------:R-:W-:Y:S01]  /*02e0*/  IMAD.WIDE R10, R9, 0x4, R4 ;  /* 0x00000004090a7825 */ /* 0x000fe200078e0204 */
[----:B------:R-:W-:-:S03]  /*02f0*/  IADD3 R9, PT, PT, R7, R9, RZ ;  /* 0x0000000907097210 */ /* 0x000fc60007ffe0ff */
[----:B------:R-:W-:Y:S01]  /*0300*/  FFMA R13, R13, UR12, R0 ;  /* 0x0000000c0d0d7c23 */ /* 0x000fe20008000000 */
[----:B------:R-:W-:-:S04]  /*0310*/  ISETP.GE.AND P1, PT, R9, UR13, PT ;  /* 0x0000000d09007c0c */ /* 0x000fc8000bf26270 */
[----:B------:R0:W-:Y:S09]  /*0320*/  STG.E desc[UR8][R10.64], R13 ;  /* 0x0000000d0a007986 */ /* 0x0001f2000c101908 */
[----:B------:R-:W-:Y:S05]  /*0330*/  @!P1 BRA `(.L_x_0) ;  /* 0xfffffffc00889947 */ /* 0x000fea000383ffff */
[----:B------:R-:W-:Y:S05]  /*0340*/  EXIT ;  /* 0x000000000000794d */ /* 0x000fea0003800000 */
.L_x_1:
[----:B------:R-:W-:-:S00]  /*0350*/  BRA `(.L_x_1) ;  /* 0xfffffffc00fc7947 */ /* 0x000fc0000383ffff */
[----:B------:R-:W-:-:S00]  /*0360*/  NOP ;  /* 0x0000000000007918 */ /* 0x000fc00000000000 */
        /* <DEDUP_REMOVED lines=9> */
.L_x_2:


//--------------------- .nv.shared._Z10stencilGPUPfS_i --------------------------
	.section	.nv.shared._Z10stencilGPUPfS_i,"aw",@nobits
	.sectionflags	@""
	.align	4
.nv.shared._Z10stencilGPUPfS_i:
	.zero		2080


//--------------------- .nv.shared.reserved.0     --------------------------
	.section	.nv.shared.reserved.0,"aw",@nobits
	.weak		__nv_reservedSMEM_offset_0_alias
	.size		__nv_reservedSMEM_offset_0_alias, 0, 64
	.other		__nv_reservedSMEM_offset_0_alias,@"STO_CUDA_RESERVED_SHARED STV_DEFAULT"
__nv_reservedSMEM_offset_0_alias:
	.zero		0
	.zero		64


//--------------------- .nv.constant0._Z10stencilGPUPfS_i --------------------------
	.section	.nv.constant0._Z10stencilGPUPfS_i,"a",@progbits
	.sectionflags	@""
	.align	4
.nv.constant0._Z10stencilGPUPfS_i:
	.zero		916


//--------------------- SYMBOLS --------------------------

	.type		.nv.reservedSmem.offset0,@object
	.size		.nv.reservedSmem.offset0,0x4
	.type		.nv.reservedSmem.cap,@object
	.size		.nv.reservedSmem.cap,0x4
